	.headerflags	@"EF_CUDA_TEXMODE_UNIFIED EF_CUDA_64BIT_ADDRESS EF_CUDA_ACCELERATORS EF_CUDA_SM90 EF_CUDA_VIRTUAL_SM(EF_CUDA_SM90)"
	.elftype	@"ET_EXEC"


//--------------------- .nv.info                  --------------------------
	.section	.nv.info,"",@"SHT_CUDA_INFO"
	.align	4


	//----- nvinfo : EIATTR_REGCOUNT
	.align		4
        /*0000*/ 	.byte	0x04, 0x2f
        /*0002*/ 	.short	(.L_3 - .L_2)
	.align		4
.L_2:
        /*0004*/ 	.word	index@(triton_poi_fused__native_batch_norm_legit_no_training_silu_28)
        /*0008*/ 	.word	0x00000010


	//----- nvinfo : EIATTR_MIN_STACK_SIZE
	.align		4
.L_3:
        /*000c*/ 	.byte	0x04, 0x12
        /*000e*/ 	.short	(.L_5 - .L_4)
	.align		4
.L_4:
        /*0010*/ 	.word	index@(triton_poi_fused__native_batch_norm_legit_no_training_silu_28)
        /*0014*/ 	.word	0x00000000


	//----- nvinfo : EIATTR_FRAME_SIZE
	.align		4
.L_5:
        /*0018*/ 	.byte	0x04, 0x11
        /*001a*/ 	.short	(.L_7 - .L_6)
	.align		4
.L_6:
        /*001c*/ 	.word	index@(triton_poi_fused__native_batch_norm_legit_no_training_silu_28)
        /*0020*/ 	.word	0x00000000


	//----- nvinfo : EIATTR_MIN_STACK_SIZE
	.align		4
.L_7:
        /*0024*/ 	.byte	0x04, 0x12
        /*0026*/ 	.short	(.L_9 - .L_8)
	.align		4
.L_8:
        /*0028*/ 	.word	index@(triton_poi_fused__native_batch_norm_legit_no_training_silu_28)
        /*002c*/ 	.word	0x00000000
.L_9:


//--------------------- .nv.info.triton_poi_fused__native_batch_norm_legit_no_training_silu_28 --------------------------
	.section	.nv.info.triton_poi_fused__native_batch_norm_legit_no_training_silu_28,"",@"SHT_CUDA_INFO"
	.sectionflags	@""
	.align	4


	//----- nvinfo : EIATTR_CUDA_API_VERSION
	.align		4
        /*0000*/ 	.byte	0x04, 0x37
        /*0002*/ 	.short	(.L_11 - .L_10)
.L_10:
        /*0004*/ 	.word	0x0000007c


	//----- nvinfo : EIATTR_KPARAM_INFO
	.align		4
.L_11:
        /*0008*/ 	.byte	0x04, 0x17
        /*000a*/ 	.short	(.L_13 - .L_12)
.L_12:
        /*000c*/ 	.word	0x00000000
        /*0010*/ 	.short	0x0006
        /*0012*/ 	.short	0x0030
        /*0014*/ 	.byte	0x00, 0xf0, 0x11, 0x00


	//----- nvinfo : EIATTR_KPARAM_INFO
	.align		4
.L_13:
        /*0018*/ 	.byte	0x04, 0x17
        /*001a*/ 	.short	(.L_15 - .L_14)
.L_14:
        /*001c*/ 	.word	0x00000000
        /*0020*/ 	.short	0x0005
        /*0022*/ 	.short	0x0028
        /*0024*/ 	.byte	0x00, 0xf4, 0x21, 0x00


	//----- nvinfo : EIATTR_KPARAM_INFO
	.align		4
.L_15:
        /*0028*/ 	.byte	0x04, 0x17
        /*002a*/ 	.short	(.L_17 - .L_16)
.L_16:
        /*002c*/ 	.word	0x00000000
        /*0030*/ 	.short	0x0004
        /*0032*/ 	.short	0x0020
        /*0034*/ 	.byte	0x00, 0xf4, 0x21, 0x00


	//----- nvinfo : EIATTR_KPARAM_INFO
	.align		4
.L_17:
        /*0038*/ 	.byte	0x04, 0x17
        /*003a*/ 	.short	(.L_19 - .L_18)
.L_18:
        /*003c*/ 	.word	0x00000000
        /*0040*/ 	.short	0x0003
        /*0042*/ 	.short	0x0018
        /*0044*/ 	.byte	0x00, 0xf4, 0x21, 0x00


	//----- nvinfo : EIATTR_KPARAM_INFO
	.align		4
.L_19:
        /*0048*/ 	.byte	0x04, 0x17
        /*004a*/ 	.short	(.L_21 - .L_20)
.L_20:
        /*004c*/ 	.word	0x00000000
        /*0050*/ 	.short	0x0002
        /*0052*/ 	.short	0x0010
        /*0054*/ 	.byte	0x00, 0xf4, 0x21, 0x00


	//----- nvinfo : EIATTR_KPARAM_INFO
	.align		4
.L_21:
        /*0058*/ 	.byte	0x04, 0x17
        /*005a*/ 	.short	(.L_23 - .L_22)
.L_22:
        /*005c*/ 	.word	0x00000000
        /*0060*/ 	.short	0x0001
        /*0062*/ 	.short	0x0008
        /*0064*/ 	.byte	0x00, 0xf4, 0x21, 0x00


	//----- nvinfo : EIATTR_KPARAM_INFO
	.align		4
.L_23:
        /*0068*/ 	.byte	0x04, 0x17
        /*006a*/ 	.short	(.L_25 - .L_24)
.L_24:
        /*006c*/ 	.word	0x00000000
        /*0070*/ 	.short	0x0000
        /*0072*/ 	.short	0x0000
        /*0074*/ 	.byte	0x00, 0xf4, 0x21, 0x00


	//----- nvinfo : EIATTR_SPARSE_MMA_MASK
	.align		4
.L_25:
        /*0078*/ 	.byte	0x03, 0x50
        /*007a*/ 	.short	0x0000


	//----- nvinfo : EIATTR_MAXREG_COUNT
	.align		4
        /*007c*/ 	.byte	0x03, 0x1b
        /*007e*/ 	.short	0x00ff


	//----- nvinfo : EIATTR_EXIT_INSTR_OFFSETS
	.align		4
        /*0080*/ 	.byte	0x04, 0x1c
        /*0082*/ 	.short	(.L_27 - .L_26)


	//   ....[0]....
.L_26:
        /*0084*/ 	.word	0x00000380


	//----- nvinfo : EIATTR_REQNTID
	.align		4
.L_27:
        /*0088*/ 	.byte	0x04, 0x10
        /*008a*/ 	.short	(.L_29 - .L_28)
.L_28:
        /*008c*/ 	.word	0x00000080
        /*0090*/ 	.word	0x00000001
        /*0094*/ 	.word	0x00000001


	//----- nvinfo : EIATTR_CBANK_PARAM_SIZE
	.align		4
.L_29:
        /*0098*/ 	.byte	0x03, 0x19
        /*009a*/ 	.short	0x0034


	//----- nvinfo : EIATTR_PARAM_CBANK
	.align		4
        /*009c*/ 	.byte	0x04, 0x0a
        /*009e*/ 	.short	(.L_31 - .L_30)
	.align		4
.L_30:
        /*00a0*/ 	.word	index@(.nv.constant0.triton_poi_fused__native_batch_norm_legit_no_training_silu_28)
        /*00a4*/ 	.short	0x0210
        /*00a6*/ 	.short	0x0034


	//----- nvinfo : EIATTR_SW_WAR
	.align		4
.L_31:
        /*00a8*/ 	.byte	0x04, 0x36
        /*00aa*/ 	.short	(.L_33 - .L_32)
.L_32:
        /*00ac*/ 	.word	0x00000008
.L_33:


//--------------------- .nv.callgraph             --------------------------
	.section	.nv.callgraph,"",@"SHT_CUDA_CALLGRAPH"
	.align	4
	.sectionentsize	8
	.align		4
        /*0000*/ 	.word	0x00000000
	.align		4
        /*0004*/ 	.word	0xffffffff
	.align		4
        /*0008*/ 	.word	0x00000000
	.align		4
        /*000c*/ 	.word	0xfffffffe
	.align		4
        /*0010*/ 	.word	0x00000000
	.align		4
        /*0014*/ 	.word	0xfffffffd
	.align		4
        /*0018*/ 	.word	0x00000000
	.align		4
        /*001c*/ 	.word	0xfffffffc


//--------------------- .nv.constant4             --------------------------
	.section	.nv.constant4,"a",@progbits
	.align	8
	.align		8
.nv.constant4:
        /*0000*/ 	.dword	_$_str
	.align		8
        /*0008*/ 	.dword	_$_str_$_2


//--------------------- .text.triton_poi_fused__native_batch_norm_legit_no_training_silu_28 --------------------------
	.section	.text.triton_poi_fused__native_batch_norm_legit_no_training_silu_28,"ax",@progbits
	.align	128
        .global         triton_poi_fused__native_batch_norm_legit_no_training_silu_28
        .type           triton_poi_fused__native_batch_norm_legit_no_training_silu_28,@function
        .size           triton_poi_fused__native_batch_norm_legit_no_training_silu_28,(.L_x_1 - triton_poi_fused__native_batch_norm_legit_no_training_silu_28)
        .other          triton_poi_fused__native_batch_norm_legit_no_training_silu_28,@"STO_CUDA_ENTRY STV_DEFAULT"
triton_poi_fused__native_batch_norm_legit_no_training_silu_28:
.text.triton_poi_fused__native_batch_norm_legit_no_training_silu_28:
[----:B------:R-:W-:Y:S01]  /*0000*/  LDC R1, c[0x0][0x28] ;  /* 0x00000a00ff017b82 */ /* 0x000fe20000000800 */
[----:B------:R-:W1:Y:S07]  /*0010*/  S2R R0, SR_TID.X ;  /* 0x0000000000007919 */ /* 0x000e6e0000002100 */
[----:B------:R-:W2:Y:S01]  /*0020*/  LDC.64 R6, c[0x0][0x228] ;  /* 0x00008a00ff067b82 */ /* 0x000ea20000000a00 */
[----:B------:R-:W-:Y:S01]  /*0030*/  ULDC.64 UR4, c[0x0][0x208] ;  /* 0x0000820000047ab9 */ /* 0x000fe20000000a00 */
[----:B------:R-:W3:Y:S06]  /*0040*/  S2R R3, SR_CTAID.X ;  /* 0x0000000000037919 */ /* 0x000eec0000002500 */
[----:B------:R-:W4:Y:S08]  /*0050*/  LDC.64 R4, c[0x0][0x220] ;  /* 0x00008800ff047b82 */ /* 0x000f300000000a00 */
[----:B------:R-:W5:Y:S08]  /*0060*/  LDC.64 R8, c[0x0][0x230] ;  /* 0x00008c00ff087b82 */ /* 0x000f700000000a00 */
[----:B------:R-:W5:Y:S01]  /*0070*/  LDC.64 R10, c[0x0][0x238] ;  /* 0x00008e00ff0a7b82 */ /* 0x000f620000000a00 */
[----:B-1----:R-:W-:-:S02]  /*0080*/  LOP3.LUT R0, R0, 0x7f, RZ, 0xc0, !PT ;  /* 0x0000007f00007812 */ /* 0x002fc400078ec0ff */
[----:B---3--:R-:W-:Y:S02]  /*0090*/  SHF.R.S32.HI R2, RZ, 0x18, R3 ;  /* 0x00000018ff027819 */ /* 0x008fe40000011403 */
[----:B------:R-:W-:Y:S02]  /*00a0*/  LEA R0, R3, R0, 0x7 ;  /* 0x0000000003007211 */ /* 0x000fe400078e38ff */
[----:B------:R-:W-:-:S04]  /*00b0*/  SGXT R3, R2, 0x1 ;  /* 0x000000010203781a */ /* 0x000fc80000000200 */
[----:B------:R-:W-:-:S04]  /*00c0*/  LEA.HI R3, R3, R0, RZ, 0x8 ;  /* 0x0000000003037211 */ /* 0x000fc800078f40ff */
[----:B------:R-:W-:-:S04]  /*00d0*/  LOP3.LUT R3, R3, 0xffffff00, RZ, 0xc0, !PT ;  /* 0xffffff0003037812 */ /* 0x000fc800078ec0ff */
[----:B------:R-:W-:Y:S02]  /*00e0*/  IADD3 R13, R0, -R3, RZ ;  /* 0x80000003000d7210 */ /* 0x000fe40007ffe0ff */
[----:B------:R-:W1:Y:S03]  /*00f0*/  LDC.64 R2, c[0x0][0x218] ;  /* 0x00008600ff027b82 */ /* 0x000e660000000a00 */
[----:B--2---:R-:W-:-:S06]  /*0100*/  IMAD.WIDE R6, R13, 0x4, R6 ;  /* 0x000000040d067825 */ /* 0x004fcc00078e0206 */
[----:B------:R-:W2:Y:S01]  /*0110*/  LDG.E.EL R6, desc[UR4][R6.64] ;  /* 0x0000000406067981 */ /* 0x000ea2000c2e1900 */
[----:B----4-:R-:W-:-:S04]  /*0120*/  IMAD.WIDE R4, R13, 0x4, R4 ;  /* 0x000000040d047825 */ /* 0x010fc800078e0204 */
[C---:B-----5:R-:W-:Y:S02]  /*0130*/  IMAD.WIDE R8, R13.reuse, 0x4, R8 ;  /* 0x000000040d087825 */ /* 0x060fe400078e0208 */
[----:B------:R3:W4:Y:S02]  /*0140*/  LDG.E.EL R5, desc[UR4][R4.64] ;  /* 0x0000000404057981 */ /* 0x000724000c2e1900 */
[----:B0-----:R-:W-:Y:S02]  /*0150*/  IMAD.WIDE R10, R13, 0x4, R10 ;  /* 0x000000040d0a7825 */ /* 0x001fe400078e020a */
[----:B------:R-:W5:Y:S02]  /*0160*/  LDG.E.EL R8, desc[UR4][R8.64] ;  /* 0x0000000408087981 */ /* 0x000f64000c2e1900 */
[----:B-1----:R-:W-:Y:S02]  /*0170*/  IMAD.WIDE R2, R0, 0x4, R2 ;  /* 0x0000000400027825 */ /* 0x002fe400078e0202 */
[----:B------:R-:W5:Y:S04]  /*0180*/  LDG.E.EL R11, desc[UR4][R10.64] ;  /* 0x000000040a0b7981 */ /* 0x000f68000c2e1900 */
[----:B------:R-:W4:Y:S01]  /*0190*/  LDG.E R2, desc[UR4][R2.64] ;  /* 0x0000000402027981 */ /* 0x000f22000c1e1900 */
[----:B------:R-:W-:Y:S01]  /*01a0*/  HFMA2.MMA R12, -RZ, RZ, 1.625, 0 ;  /* 0x3e800000ff0c7435 */ /* 0x000fe200000001ff */
[----:B--2---:R-:W-:-:S04]  /*01b0*/  FADD R6, R6, 0.0010000000474974513054 ;  /* 0x3a83126f06067421 */ /* 0x004fc80000000000 */
[----:B------:R-:W0:Y:S02]  /*01c0*/  MUFU.SQRT R7, R6 ;  /* 0x0000000600077308 */ /* 0x000e240000002000 */
[C---:B0-----:R-:W-:Y:S02]  /*01d0*/  FSETP.GT.AND P0, PT, R7.reuse, 8.50705917302346158658e+37, PT ;  /* 0x7e8000000700780b */ /* 0x041fe40003f04000 */
[----:B------:R-:W-:-:S11]  /*01e0*/  FSETP.GEU.AND P1, PT, R7, 1.175494350822287508e-38, PT ;  /* 0x008000000700780b */ /* 0x000fd60003f2e000 */
[----:B------:R-:W-:-:S04]  /*01f0*/  @P0 FMUL R7, R7, 0.25 ;  /* 0x3e80000007070820 */ /* 0x000fc80000400000 */
[----:B------:R-:W-:-:S06]  /*0200*/  @!P1 FMUL R7, R7, 16777216 ;  /* 0x4b80000007079820 */ /* 0x000fcc0000400000 */
[----:B------:R-:W0:Y:S01]  /*0210*/  MUFU.RCP R7, R7 ;  /* 0x0000000700077308 */ /* 0x000e220000001000 */
[----:B---3--:R-:W-:Y:S01]  /*0220*/  FSEL R4, R12, 1, P0 ;  /* 0x3f8000000c047808 */ /* 0x008fe20000000000 */
[----:B----4-:R-:W-:-:S04]  /*0230*/  FADD R2, R2, -R5 ;  /* 0x8000000502027221 */ /* 0x010fc80000000000 */
[----:B------:R-:W-:-:S04]  /*0240*/  @!P1 FMUL R4, R4, 16777216 ;  /* 0x4b80000004049820 */ /* 0x000fc80000400000 */
[----:B0-----:R-:W-:-:S04]  /*0250*/  FMUL R3, R7, R4 ;  /* 0x0000000407037220 */ /* 0x001fc80000400000 */
[----:B------:R-:W-:-:S04]  /*0260*/  FMUL R2, R2, R3 ;  /* 0x0000000302027220 */ /* 0x000fc80000400000 */
[----:B-----5:R-:W-:-:S04]  /*0270*/  FFMA R8, R8, R2, R11 ;  /* 0x0000000208087223 */ /* 0x020fc8000000000b */
[----:B------:R-:W-:-:S04]  /*0280*/  FADD R2, RZ, -R8 ;  /* 0x80000008ff027221 */ /* 0x000fc80000000000 */
[----:B------:R-:W-:-:S05]  /*0290*/  FMUL R4, R2, 1.4426950216293334961 ;  /* 0x3fb8aa3b02047820 */ /* 0x000fca0000400000 */
[----:B------:R-:W-:-:S13]  /*02a0*/  FSETP.GEU.AND P0, PT, R4, -126, PT ;  /* 0xc2fc00000400780b */ /* 0x000fda0003f0e000 */
[----:B------:R-:W-:-:S04]  /*02b0*/  @!P0 FMUL R4, R4, 0.5 ;  /* 0x3f00000004048820 */ /* 0x000fc80000400000 */
[----:B------:R-:W0:Y:S02]  /*02c0*/  MUFU.EX2 R2, R4 ;  /* 0x0000000400027308 */ /* 0x000e240000000800 */
[----:B0-----:R-:W-:-:S04]  /*02d0*/  @!P0 FMUL R2, R2, R2 ;  /* 0x0000000202028220 */ /* 0x001fc80000400000 */
[----:B------:R-:W-:Y:S02]  /*02e0*/  FADD R5, R2, 1 ;  /* 0x3f80000002057421 */ /* 0x000fe40000000000 */
[----:B------:R-:W0:Y:S03]  /*02f0*/  LDC.64 R2, c[0x0][0x210] ;  /* 0x00008400ff027b82 */ /* 0x000e260000000a00 */
[----:B------:R-:W-:-:S13]  /*0300*/  FSETP.GT.AND P0, PT, R5, 8.50705917302346158658e+37, PT ;  /* 0x7e8000000500780b */ /* 0x000fda0003f04000 */
[----:B------:R-:W-:-:S06]  /*0310*/  @P0 FMUL R5, R5, 0.25 ;  /* 0x3e80000005050820 */ /* 0x000fcc0000400000 */
[----:B------:R-:W1:Y:S01]  /*0320*/  MUFU.RCP R5, R5 ;  /* 0x0000000500057308 */ /* 0x000e620000001000 */
[----:B------:R-:W-:Y:S01]  /*0330*/  FSEL R6, R12, 1, P0 ;  /* 0x3f8000000c067808 */ /* 0x000fe20000000000 */
[----:B0-----:R-:W-:-:S04]  /*0340*/  IMAD.WIDE R2, R0, 0x4, R2 ;  /* 0x0000000400027825 */ /* 0x001fc800078e0202 */
[----:B-1----:R-:W-:-:S04]  /*0350*/  FMUL R7, R5, R6 ;  /* 0x0000000605077220 */ /* 0x002fc80000400000 */
[----:B------:R-:W-:-:S05]  /*0360*/  FMUL R7, R8, R7 ;  /* 0x0000000708077220 */ /* 0x000fca0000400000 */
[----:B------:R-:W-:Y:S01]  /*0370*/  STG.E desc[UR4][R2.64], R7 ;  /* 0x0000000702007986 */ /* 0x000fe2000c101904 */
[----:B------:R-:W-:Y:S05]  /*0380*/  EXIT ;  /* 0x000000000000794d */ /* 0x000fea0003800000 */
.L_x_0:
[----:B------:R-:W-:-:S00]  /*0390*/  BRA `(.L_x_0) ;  /* 0xfffffffc00fc7947 */ /* 0x000fc0000383ffff */
[----:B------:R-:W-:-:S00]  /*03a0*/  NOP ;  /* 0x0000000000007918 */ /* 0x000fc00000000000 */
        /* <DEDUP_REMOVED lines=13> */
.L_x_1:


//--------------------- .nv.global.init           --------------------------
	.section	.nv.global.init,"aw",@progbits
.nv.global.init:
	.type		_$_str,@object
	.size		_$_str,(_$_str_$_2 - _$_str)
_$_str:
        /*0000*/ 	.byte	0x5f, 0x5f, 0x43, 0x55, 0x44, 0x41, 0x5f, 0x46, 0x54, 0x5a, 0x00
	.type		_$_str_$_2,@object
	.size		_$_str_$_2,(.L_1 - _$_str_$_2)
_$_str_$_2:
        /*000b*/ 	.byte	0x5f, 0x5f, 0x43, 0x55, 0x44, 0x41, 0x5f, 0x50, 0x52, 0x45, 0x43, 0x5f, 0x53, 0x51, 0x52, 0x54
        /*001b*/ 	.byte	0x00
.L_1:


//--------------------- .nv.constant0.triton_poi_fused__native_batch_norm_legit_no_training_silu_28 --------------------------
	.section	.nv.constant0.triton_poi_fused__native_batch_norm_legit_no_training_silu_28,"a",@progbits
	.sectionflags	@""
	.align	4
.nv.constant0.triton_poi_fused__native_batch_norm_legit_no_training_silu_28:
	.zero		580
